	.headerflags	@"EF_CUDA_TEXMODE_UNIFIED EF_CUDA_64BIT_ADDRESS EF_CUDA_ACCELERATORS EF_CUDA_SM90 EF_CUDA_VIRTUAL_SM(EF_CUDA_SM90)"
	.elftype	@"ET_EXEC"


//--------------------- .nv.info                  --------------------------
	.section	.nv.info,"",@"SHT_CUDA_INFO"
	.align	4


	//----- nvinfo : EIATTR_REGCOUNT
	.align		4
        /*0000*/ 	.byte	0x04, 0x2f
        /*0002*/ 	.short	(.L_3 - .L_2)
	.align		4
.L_2:
        /*0004*/ 	.word	index@(triton_poi_fused__native_batch_norm_legit_no_training_leaky_relu_12)
        /*0008*/ 	.word	0x00000010


	//----- nvinfo : EIATTR_MIN_STACK_SIZE
	.align		4
.L_3:
        /*000c*/ 	.byte	0x04, 0x12
        /*000e*/ 	.short	(.L_5 - .L_4)
	.align		4
.L_4:
        /*0010*/ 	.word	index@(triton_poi_fused__native_batch_norm_legit_no_training_leaky_relu_12)
        /*0014*/ 	.word	0x00000000


	//----- nvinfo : EIATTR_FRAME_SIZE
	.align		4
.L_5:
        /*0018*/ 	.byte	0x04, 0x11
        /*001a*/ 	.short	(.L_7 - .L_6)
	.align		4
.L_6:
        /*001c*/ 	.word	index@(triton_poi_fused__native_batch_norm_legit_no_training_leaky_relu_12)
        /*0020*/ 	.word	0x00000000


	//----- nvinfo : EIATTR_MIN_STACK_SIZE
	.align		4
.L_7:
        /*0024*/ 	.byte	0x04, 0x12
        /*0026*/ 	.short	(.L_9 - .L_8)
	.align		4
.L_8:
        /*0028*/ 	.word	index@(triton_poi_fused__native_batch_norm_legit_no_training_leaky_relu_12)
        /*002c*/ 	.word	0x00000000
.L_9:


//--------------------- .nv.info.triton_poi_fused__native_batch_norm_legit_no_training_leaky_relu_12 --------------------------
	.section	.nv.info.triton_poi_fused__native_batch_norm_legit_no_training_leaky_relu_12,"",@"SHT_CUDA_INFO"
	.sectionflags	@""
	.align	4


	//----- nvinfo : EIATTR_CUDA_API_VERSION
	.align		4
        /*0000*/ 	.byte	0x04, 0x37
        /*0002*/ 	.short	(.L_11 - .L_10)
.L_10:
        /*0004*/ 	.word	0x0000007c


	//----- nvinfo : EIATTR_KPARAM_INFO
	.align		4
.L_11:
        /*0008*/ 	.byte	0x04, 0x17
        /*000a*/ 	.short	(.L_13 - .L_12)
.L_12:
        /*000c*/ 	.word	0x00000000
        /*0010*/ 	.short	0x0006
        /*0012*/ 	.short	0x0030
        /*0014*/ 	.byte	0x00, 0xf0, 0x11, 0x00


	//----- nvinfo : EIATTR_KPARAM_INFO
	.align		4
.L_13:
        /*0018*/ 	.byte	0x04, 0x17
        /*001a*/ 	.short	(.L_15 - .L_14)
.L_14:
        /*001c*/ 	.word	0x00000000
        /*0020*/ 	.short	0x0005
        /*0022*/ 	.short	0x0028
        /*0024*/ 	.byte	0x00, 0xf4, 0x21, 0x00


	//----- nvinfo : EIATTR_KPARAM_INFO
	.align		4
.L_15:
        /*0028*/ 	.byte	0x04, 0x17
        /*002a*/ 	.short	(.L_17 - .L_16)
.L_16:
        /*002c*/ 	.word	0x00000000
        /*0030*/ 	.short	0x0004
        /*0032*/ 	.short	0x0020
        /*0034*/ 	.byte	0x00, 0xf4, 0x21, 0x00


	//----- nvinfo : EIATTR_KPARAM_INFO
	.align		4
.L_17:
        /*0038*/ 	.byte	0x04, 0x17
        /*003a*/ 	.short	(.L_19 - .L_18)
.L_18:
        /*003c*/ 	.word	0x00000000
        /*0040*/ 	.short	0x0003
        /*0042*/ 	.short	0x0018
        /*0044*/ 	.byte	0x00, 0xf4, 0x21, 0x00


	//----- nvinfo : EIATTR_KPARAM_INFO
	.align		4
.L_19:
        /*0048*/ 	.byte	0x04, 0x17
        /*004a*/ 	.short	(.L_21 - .L_20)
.L_20:
        /*004c*/ 	.word	0x00000000
        /*0050*/ 	.short	0x0002
        /*0052*/ 	.short	0x0010
        /*0054*/ 	.byte	0x00, 0xf4, 0x21, 0x00


	//----- nvinfo : EIATTR_KPARAM_INFO
	.align		4
.L_21:
        /*0058*/ 	.byte	0x04, 0x17
        /*005a*/ 	.short	(.L_23 - .L_22)
.L_22:
        /*005c*/ 	.word	0x00000000
        /*0060*/ 	.short	0x0001
        /*0062*/ 	.short	0x0008
        /*0064*/ 	.byte	0x00, 0xf4, 0x21, 0x00


	//----- nvinfo : EIATTR_KPARAM_INFO
	.align		4
.L_23:
        /*0068*/ 	.byte	0x04, 0x17
        /*006a*/ 	.short	(.L_25 - .L_24)
.L_24:
        /*006c*/ 	.word	0x00000000
        /*0070*/ 	.short	0x0000
        /*0072*/ 	.short	0x0000
        /*0074*/ 	.byte	0x00, 0xf4, 0x21, 0x00


	//----- nvinfo : EIATTR_SPARSE_MMA_MASK
	.align		4
.L_25:
        /*0078*/ 	.byte	0x03, 0x50
        /*007a*/ 	.short	0x0000


	//----- nvinfo : EIATTR_MAXREG_COUNT
	.align		4
        /*007c*/ 	.byte	0x03, 0x1b
        /*007e*/ 	.short	0x00ff


	//----- nvinfo : EIATTR_EXIT_INSTR_OFFSETS
	.align		4
        /*0080*/ 	.byte	0x04, 0x1c
        /*0082*/ 	.short	(.L_27 - .L_26)


	//   ....[0]....
.L_26:
        /*0084*/ 	.word	0x000003d0


	//----- nvinfo : EIATTR_REQNTID
	.align		4
.L_27:
        /*0088*/ 	.byte	0x04, 0x10
        /*008a*/ 	.short	(.L_29 - .L_28)
.L_28:
        /*008c*/ 	.word	0x00000100
        /*0090*/ 	.word	0x00000001
        /*0094*/ 	.word	0x00000001


	//----- nvinfo : EIATTR_CBANK_PARAM_SIZE
	.align		4
.L_29:
        /*0098*/ 	.byte	0x03, 0x19
        /*009a*/ 	.short	0x0034


	//----- nvinfo : EIATTR_PARAM_CBANK
	.align		4
        /*009c*/ 	.byte	0x04, 0x0a
        /*009e*/ 	.short	(.L_31 - .L_30)
	.align		4
.L_30:
        /*00a0*/ 	.word	index@(.nv.constant0.triton_poi_fused__native_batch_norm_legit_no_training_leaky_relu_12)
        /*00a4*/ 	.short	0x0210
        /*00a6*/ 	.short	0x0034


	//----- nvinfo : EIATTR_SW_WAR
	.align		4
.L_31:
        /*00a8*/ 	.byte	0x04, 0x36
        /*00aa*/ 	.short	(.L_33 - .L_32)
.L_32:
        /*00ac*/ 	.word	0x00000008
.L_33:


//--------------------- .nv.callgraph             --------------------------
	.section	.nv.callgraph,"",@"SHT_CUDA_CALLGRAPH"
	.align	4
	.sectionentsize	8
	.align		4
        /*0000*/ 	.word	0x00000000
	.align		4
        /*0004*/ 	.word	0xffffffff
	.align		4
        /*0008*/ 	.word	0x00000000
	.align		4
        /*000c*/ 	.word	0xfffffffe
	.align		4
        /*0010*/ 	.word	0x00000000
	.align		4
        /*0014*/ 	.word	0xfffffffd
	.align		4
        /*0018*/ 	.word	0x00000000
	.align		4
        /*001c*/ 	.word	0xfffffffc


//--------------------- .nv.constant4             --------------------------
	.section	.nv.constant4,"a",@progbits
	.align	8
	.align		8
.nv.constant4:
        /*0000*/ 	.dword	_$_str
	.align		8
        /*0008*/ 	.dword	_$_str_$_2


//--------------------- .text.triton_poi_fused__native_batch_norm_legit_no_training_leaky_relu_12 --------------------------
	.section	.text.triton_poi_fused__native_batch_norm_legit_no_training_leaky_relu_12,"ax",@progbits
	.align	128
        .global         triton_poi_fused__native_batch_norm_legit_no_training_leaky_relu_12
        .type           triton_poi_fused__native_batch_norm_legit_no_training_leaky_relu_12,@function
        .size           triton_poi_fused__native_batch_norm_legit_no_training_leaky_relu_12,(.L_x_1 - triton_poi_fused__native_batch_norm_legit_no_training_leaky_relu_12)
        .other          triton_poi_fused__native_batch_norm_legit_no_training_leaky_relu_12,@"STO_CUDA_ENTRY STV_DEFAULT"
triton_poi_fused__native_batch_norm_legit_no_training_leaky_relu_12:
.text.triton_poi_fused__native_batch_norm_legit_no_training_leaky_relu_12:
[----:B------:R-:W-:Y:S01]  /*0000*/  LDC R1, c[0x0][0x28] ;  /* 0x00000a00ff017b82 */ /* 0x000fe20000000800 */
[----:B------:R-:W1:Y:S07]  /*0010*/  S2R R0, SR_TID.X ;  /* 0x0000000000007919 */ /* 0x000e6e0000002100 */
[----:B------:R-:W2:Y:S01]  /*0020*/  LDC.64 R2, c[0x0][0x228] ;  /* 0x00008a00ff027b82 */ /* 0x000ea20000000a00 */
[----:B------:R-:W-:Y:S01]  /*0030*/  ULDC.64 UR4, c[0x0][0x208] ;  /* 0x0000820000047ab9 */ /* 0x000fe20000000a00 */
[----:B------:R-:W3:Y:S06]  /*0040*/  S2R R7, SR_CTAID.X ;  /* 0x0000000000077919 */ /* 0x000eec0000002500 */
[----:B------:R-:W4:Y:S08]  /*0050*/  LDC.64 R8, c[0x0][0x230] ;  /* 0x00008c00ff087b82 */ /* 0x000f300000000a00 */
[----:B------:R-:W5:Y:S01]  /*0060*/  LDC.64 R10, c[0x0][0x238] ;  /* 0x00008e00ff0a7b82 */ /* 0x000f620000000a00 */
[----:B-1----:R-:W-:-:S02]  /*0070*/  SHF.L.U32 R0, R0, 0x1, RZ ;  /* 0x0000000100007819 */ /* 0x002fc400000006ff */
[----:B---3--:R-:W-:Y:S02]  /*0080*/  SHF.R.S32.HI R5, RZ, 0x16, R7 ;  /* 0x00000016ff057819 */ /* 0x008fe40000011407 */
[----:B------:R-:W-:Y:S02]  /*0090*/  LOP3.LUT R0, R0, 0x1fe, RZ, 0xc0, !PT ;  /* 0x000001fe00007812 */ /* 0x000fe400078ec0ff */
[----:B------:R-:W-:Y:S02]  /*00a0*/  SGXT R5, R5, 0x1 ;  /* 0x000000010505781a */ /* 0x000fe40000000200 */
[----:B------:R-:W-:Y:S02]  /*00b0*/  LEA R0, R7, R0, 0x9 ;  /* 0x0000000007007211 */ /* 0x000fe400078e48ff */
[----:B------:R-:W1:Y:S02]  /*00c0*/  LDC.64 R6, c[0x0][0x220] ;  /* 0x00008800ff067b82 */ /* 0x000e640000000a00 */
[----:B------:R-:W-:-:S04]  /*00d0*/  LEA.HI R5, R5, R0, RZ, 0x7 ;  /* 0x0000000005057211 */ /* 0x000fc800078f38ff */
[----:B------:R-:W-:-:S04]  /*00e0*/  LOP3.LUT R5, R5, 0xffffff80, RZ, 0xc0, !PT ;  /* 0xffffff8005057812 */ /* 0x000fc800078ec0ff */
[----:B------:R-:W-:Y:S02]  /*00f0*/  IADD3 R13, R0, -R5, RZ ;  /* 0x80000005000d7210 */ /* 0x000fe40007ffe0ff */
[----:B------:R-:W3:Y:S03]  /*0100*/  LDC.64 R4, c[0x0][0x218] ;  /* 0x00008600ff047b82 */ /* 0x000ee60000000a00 */
[----:B--2---:R-:W-:-:S06]  /*0110*/  IMAD.WIDE R2, R13, 0x4, R2 ;  /* 0x000000040d027825 */ /* 0x004fcc00078e0202 */
[----:B------:R-:W2:Y:S01]  /*0120*/  LDG.E.EL.64 R2, desc[UR4][R2.64] ;  /* 0x0000000402027981 */ /* 0x000ea2000c2e1b00 */
[----:B-1----:R-:W-:-:S06]  /*0130*/  IMAD.WIDE R6, R13, 0x4, R6 ;  /* 0x000000040d067825 */ /* 0x002fcc00078e0206 */
[----:B------:R-:W2:Y:S01]  /*0140*/  LDG.E.EL.64 R6, desc[UR4][R6.64] ;  /* 0x0000000406067981 */ /* 0x000ea2000c2e1b00 */
[----:B---3--:R-:W-:-:S06]  /*0150*/  IMAD.WIDE R4, R0, 0x4, R4 ;  /* 0x0000000400047825 */ /* 0x008fcc00078e0204 */
[----:B------:R-:W3:Y:S01]  /*0160*/  LDG.E.64 R4, desc[UR4][R4.64] ;  /* 0x0000000404047981 */ /* 0x000ee2000c1e1b00 */
[----:B----4-:R-:W-:-:S04]  /*0170*/  IMAD.WIDE R8, R13, 0x4, R8 ;  /* 0x000000040d087825 */ /* 0x010fc800078e0208 */
[----:B-----5:R-:W-:Y:S02]  /*0180*/  IMAD.WIDE R10, R13, 0x4, R10 ;  /* 0x000000040d0a7825 */ /* 0x020fe400078e020a */
[----:B------:R-:W4:Y:S04]  /*0190*/  LDG.E.EL.64 R8, desc[UR4][R8.64] ;  /* 0x0000000408087981 */ /* 0x000f28000c2e1b00 */
[----:B------:R-:W4:Y:S01]  /*01a0*/  LDG.E.EL.64 R10, desc[UR4][R10.64] ;  /* 0x000000040a0a7981 */ /* 0x000f22000c2e1b00 */
[----:B--2---:R-:W-:Y:S01]  /*01b0*/  FADD R2, R2, 9.9999997473787516356e-06 ;  /* 0x3727c5ac02027421 */ /* 0x004fe20000000000 */
[----:B------:R-:W-:-:S03]  /*01c0*/  FADD R3, R3, 9.9999997473787516356e-06 ;  /* 0x3727c5ac03037421 */ /* 0x000fc60000000000 */
[----:B------:R-:W1:Y:S08]  /*01d0*/  MUFU.SQRT R12, R2 ;  /* 0x00000002000c7308 */ /* 0x000e700000002000 */
[----:B------:R-:W2:Y:S01]  /*01e0*/  MUFU.SQRT R13, R3 ;  /* 0x00000003000d7308 */ /* 0x000ea20000002000 */
[C---:B-1----:R-:W-:Y:S02]  /*01f0*/  FSETP.GT.AND P0, PT, R12.reuse, 8.50705917302346158658e+37, PT ;  /* 0x7e8000000c00780b */ /* 0x042fe40003f04000 */
[----:B------:R-:W-:-:S02]  /*0200*/  FSETP.GEU.AND P2, PT, R12, 1.175494350822287508e-38, PT ;  /* 0x008000000c00780b */ /* 0x000fc40003f4e000 */
[C---:B--2---:R-:W-:Y:S02]  /*0210*/  FSETP.GT.AND P1, PT, R13.reuse, 8.50705917302346158658e+37, PT ;  /* 0x7e8000000d00780b */ /* 0x044fe40003f24000 */
[----:B------:R-:W-:-:S07]  /*0220*/  FSETP.GEU.AND P3, PT, R13, 1.175494350822287508e-38, PT ;  /* 0x008000000d00780b */ /* 0x000fce0003f6e000 */
[----:B------:R-:W-:Y:S01]  /*0230*/  @P0 FMUL R12, R12, 0.25 ;  /* 0x3e8000000c0c0820 */ /* 0x000fe20000400000 */
[----:B------:R-:W-:-:S03]  /*0240*/  HFMA2.MMA R2, -RZ, RZ, 1.625, 0 ;  /* 0x3e800000ff027435 */ /* 0x000fc600000001ff */
[----:B------:R-:W-:Y:S01]  /*0250*/  @!P2 FMUL R12, R12, 16777216 ;  /* 0x4b8000000c0ca820 */ /* 0x000fe20000400000 */
[----:B------:R-:W-:-:S04]  /*0260*/  @P1 FMUL R13, R13, 0.25 ;  /* 0x3e8000000d0d1820 */ /* 0x000fc80000400000 */
[----:B------:R-:W-:Y:S01]  /*0270*/  @!P3 FMUL R13, R13, 16777216 ;  /* 0x4b8000000d0db820 */ /* 0x000fe20000400000 */
[----:B------:R-:W1:Y:S01]  /*0280*/  MUFU.RCP R12, R12 ;  /* 0x0000000c000c7308 */ /* 0x000e620000001000 */
[----:B------:R-:W-:-:S07]  /*0290*/  FSEL R3, R2, 1, P0 ;  /* 0x3f80000002037808 */ /* 0x000fce0000000000 */
[----:B------:R-:W2:Y:S01]  /*02a0*/  MUFU.RCP R13, R13 ;  /* 0x0000000d000d7308 */ /* 0x000ea20000001000 */
[----:B------:R-:W-:Y:S01]  /*02b0*/  FSEL R2, R2, 1, P1 ;  /* 0x3f80000002027808 */ /* 0x000fe20000800000 */
[----:B------:R-:W-:Y:S01]  /*02c0*/  @!P2 FMUL R3, R3, 16777216 ;  /* 0x4b8000000303a820 */ /* 0x000fe20000400000 */
[----:B---3--:R-:W-:-:S03]  /*02d0*/  FADD R5, R5, -R7 ;  /* 0x8000000705057221 */ /* 0x008fc60000000000 */
[----:B------:R-:W-:Y:S01]  /*02e0*/  @!P3 FMUL R2, R2, 16777216 ;  /* 0x4b8000000202b820 */ /* 0x000fe20000400000 */
[----:B------:R-:W-:Y:S01]  /*02f0*/  FADD R4, R4, -R6 ;  /* 0x8000000604047221 */ /* 0x000fe20000000000 */
[----:B-1----:R-:W-:Y:S02]  /*0300*/  FMUL R7, R12, R3 ;  /* 0x000000030c077220 */ /* 0x002fe40000400000 */
[----:B--2---:R-:W-:Y:S02]  /*0310*/  FMUL R6, R13, R2 ;  /* 0x000000020d067220 */ /* 0x004fe40000400000 */
[----:B------:R-:W1:Y:S01]  /*0320*/  LDC.64 R2, c[0x0][0x210] ;  /* 0x00008400ff027b82 */ /* 0x000e620000000a00 */
[----:B------:R-:W-:Y:S01]  /*0330*/  FMUL R7, R4, R7 ;  /* 0x0000000704077220 */ /* 0x000fe20000400000 */
[----:B------:R-:W-:-:S03]  /*0340*/  FMUL R6, R5, R6 ;  /* 0x0000000605067220 */ /* 0x000fc60000400000 */
[----:B----4-:R-:W-:Y:S01]  /*0350*/  FFMA R8, R8, R7, R10 ;  /* 0x0000000708087223 */ /* 0x010fe2000000000a */
[----:B------:R-:W-:-:S04]  /*0360*/  FFMA R9, R9, R6, R11 ;  /* 0x0000000609097223 */ /* 0x000fc8000000000b */
[----:B------:R-:W-:Y:S02]  /*0370*/  FSETP.GT.AND P0, PT, R8, RZ, PT ;  /* 0x000000ff0800720b */ /* 0x000fe40003f04000 */
[----:B------:R-:W-:-:S11]  /*0380*/  FSETP.GT.AND P1, PT, R9, RZ, PT ;  /* 0x000000ff0900720b */ /* 0x000fd60003f24000 */
[----:B------:R-:W-:Y:S01]  /*0390*/  @!P0 FMUL R8, R8, 0.20000000298023223877 ;  /* 0x3e4ccccd08088820 */ /* 0x000fe20000400000 */
[----:B-1----:R-:W-:-:S04]  /*03a0*/  IMAD.WIDE R2, R0, 0x4, R2 ;  /* 0x0000000400027825 */ /* 0x002fc800078e0202 */
[----:B------:R-:W-:-:S05]  /*03b0*/  @!P1 FMUL R9, R9, 0.20000000298023223877 ;  /* 0x3e4ccccd09099820 */ /* 0x000fca0000400000 */
[----:B------:R-:W-:Y:S01]  /*03c0*/  STG.E.64 desc[UR4][R2.64], R8 ;  /* 0x0000000802007986 */ /* 0x000fe2000c101b04 */
[----:B------:R-:W-:Y:S05]  /*03d0*/  EXIT ;  /* 0x000000000000794d */ /* 0x000fea0003800000 */
.L_x_0:
[----:B------:R-:W-:-:S00]  /*03e0*/  BRA `(.L_x_0) ;  /* 0xfffffffc00fc7947 */ /* 0x000fc0000383ffff */
[----:B------:R-:W-:-:S00]  /*03f0*/  NOP ;  /* 0x0000000000007918 */ /* 0x000fc00000000000 */
        /* <DEDUP_REMOVED lines=8> */
.L_x_1:


//--------------------- .nv.global.init           --------------------------
	.section	.nv.global.init,"aw",@progbits
.nv.global.init:
	.type		_$_str,@object
	.size		_$_str,(_$_str_$_2 - _$_str)
_$_str:
        /*0000*/ 	.byte	0x5f, 0x5f, 0x43, 0x55, 0x44, 0x41, 0x5f, 0x46, 0x54, 0x5a, 0x00
	.type		_$_str_$_2,@object
	.size		_$_str_$_2,(.L_1 - _$_str_$_2)
_$_str_$_2:
        /*000b*/ 	.byte	0x5f, 0x5f, 0x43, 0x55, 0x44, 0x41, 0x5f, 0x50, 0x52, 0x45, 0x43, 0x5f, 0x53, 0x51, 0x52, 0x54
        /*001b*/ 	.byte	0x00
.L_1:


//--------------------- .nv.constant0.triton_poi_fused__native_batch_norm_legit_no_training_leaky_relu_12 --------------------------
	.section	.nv.constant0.triton_poi_fused__native_batch_norm_legit_no_training_leaky_relu_12,"a",@progbits
	.sectionflags	@""
	.align	4
.nv.constant0.triton_poi_fused__native_batch_norm_legit_no_training_leaky_relu_12:
	.zero		580
